//
// Generated by NVIDIA NVVM Compiler
//
// Compiler Build ID: CL-36424714
// Cuda compilation tools, release 13.0, V13.0.88
// Based on NVVM 20.0.0
//

.version 9.0
.target sm_100
.address_size 64

	// .globl	_ZN15astroaccelerate15calculate_sigmaElfl

.visible .entry _ZN15astroaccelerate15calculate_sigmaElfl(
	.param .u64 _ZN15astroaccelerate15calculate_sigmaElfl_param_0,
	.param .f32 _ZN15astroaccelerate15calculate_sigmaElfl_param_1,
	.param .u64 _ZN15astroaccelerate15calculate_sigmaElfl_param_2
)
{


	ret;

}


// ===== COMPILED SASS (sm_100) =====

	.target	sm_100

	.elftype	@"ET_EXEC"


//--------------------- .note.nv.tkinfo           --------------------------
	.section	.note.nv.tkinfo,"",@"SHT_NOTE"
	.sectionflags	@"SHF_NOTE_NV_TKINFO"
	.tkinfo
        /*0018*/ 	.word	0x00000002
        /*0030*/ 	.string	""
        /*0030*/ 	.string	"ptxas"
        /*0030*/ 	.string	"Cuda compilation tools, release 13.0, V13.0.88"
        /*0030*/ 	.string	"Build cuda_13.0.r13.0/compiler.36424714_0"
        /*0030*/ 	.string	"-arch sm_100 -m 64 "



//--------------------- .note.nv.cuinfo           --------------------------
	.section	.note.nv.cuinfo,"",@"SHT_NOTE"
	.sectionflags	@"SHF_NOTE_NV_CUINFO"
        /*0018*/ 	.short	0x0002
        /*001a*/ 	.short	0x0064
        /*001c*/ 	.short	0x0082
	.zero		2


//--------------------- .nv.info                  --------------------------
	.section	.nv.info,"",@"SHT_CUDA_INFO"
	.align	4


	//----- nvinfo : EIATTR_REGCOUNT
	.align		4
        /*0000*/ 	.byte	0x04, 0x2f
        /*0002*/ 	.short	(.L_1 - .L_0)
	.align		4
.L_0:
        /*0004*/ 	.word	index@(_ZN15astroaccelerate15calculate_sigmaElfl)
        /*0008*/ 	.word	0x00000004


	//----- nvinfo : EIATTR_FRAME_SIZE
	.align		4
.L_1:
        /*000c*/ 	.byte	0x04, 0x11
        /*000e*/ 	.short	(.L_3 - .L_2)
	.align		4
.L_2:
        /*0010*/ 	.word	index@(_ZN15astroaccelerate15calculate_sigmaElfl)
        /*0014*/ 	.word	0x00000000


	//----- nvinfo : EIATTR_MIN_STACK_SIZE
	.align		4
.L_3:
        /*0018*/ 	.byte	0x04, 0x12
        /*001a*/ 	.short	(.L_5 - .L_4)
	.align		4
.L_4:
        /*001c*/ 	.word	index@(_ZN15astroaccelerate15calculate_sigmaElfl)
        /*0020*/ 	.word	0x00000000
.L_5:


//--------------------- .nv.compat                --------------------------
	.section	.nv.compat,"",@"SHT_CUDA_COMPAT_INFO"
	.align	4
        /*0000*/ 	.byte	0x02, 0x09, 0x00, 0x00, 0x02, 0x02, 0x01, 0x00, 0x02, 0x05, 0x05, 0x00, 0x03, 0x07, 0x01, 0x01
        /*0010*/ 	.byte	0x02, 0x03, 0x00, 0x00, 0x02, 0x06, 0x01, 0x00, 0x04, 0x0b, 0x08, 0x00, 0x09, 0x00, 0x00, 0x00
        /*0020*/ 	.byte	0x00, 0x00, 0x00, 0x00


//--------------------- .nv.info._ZN15astroaccelerate15calculate_sigmaElfl --------------------------
	.section	.nv.info._ZN15astroaccelerate15calculate_sigmaElfl,"",@"SHT_CUDA_INFO"
	.sectionflags	@""
	.align	4


	//----- nvinfo : EIATTR_CUDA_API_VERSION
	.align		4
        /*0000*/ 	.byte	0x04, 0x37
        /*0002*/ 	.short	(.L_7 - .L_6)
.L_6:
        /*0004*/ 	.word	0x00000082


	//----- nvinfo : EIATTR_KPARAM_INFO
	.align		4
.L_7:
        /*0008*/ 	.byte	0x04, 0x17
        /*000a*/ 	.short	(.L_9 - .L_8)
.L_8:
        /*000c*/ 	.word	0x00000000
        /*0010*/ 	.short	0x0002
        /*0012*/ 	.short	0x0010
        /*0014*/ 	.byte	0x00, 0xf0, 0x21, 0x00


	//----- nvinfo : EIATTR_KPARAM_INFO
	.align		4
.L_9:
        /*0018*/ 	.byte	0x04, 0x17
        /*001a*/ 	.short	(.L_11 - .L_10)
.L_10:
        /*001c*/ 	.word	0x00000000
        /*0020*/ 	.short	0x0001
        /*0022*/ 	.short	0x0008
        /*0024*/ 	.byte	0x00, 0xf0, 0x11, 0x00


	//----- nvinfo : EIATTR_KPARAM_INFO
	.align		4
.L_11:
        /*0028*/ 	.byte	0x04, 0x17
        /*002a*/ 	.short	(.L_13 - .L_12)
.L_12:
        /*002c*/ 	.word	0x00000000
        /*0030*/ 	.short	0x0000
        /*0032*/ 	.short	0x0000
        /*0034*/ 	.byte	0x00, 0xf0, 0x21, 0x00


	//----- nvinfo : EIATTR_SPARSE_MMA_MASK
	.align		4
.L_13:
        /*0038*/ 	.byte	0x03, 0x50
        /*003a*/ 	.short	0x0000


	//----- nvinfo : EIATTR_MAXREG_COUNT
	.align		4
        /*003c*/ 	.byte	0x03, 0x1b
        /*003e*/ 	.short	0x00ff


	//----- nvinfo : EIATTR_MERCURY_ISA_VERSION
	.align		4
        /*0040*/ 	.byte	0x03, 0x5f
        /*0042*/ 	.short	0x0101


	//----- nvinfo : EIATTR_VRC_CTA_INIT_COUNT
	.align		4
        /*0044*/ 	.byte	0x02, 0x4a
	.zero		1
	.zero		1


	//----- nvinfo : EIATTR_EXIT_INSTR_OFFSETS
	.align		4
        /*0048*/ 	.byte	0x04, 0x1c
        /*004a*/ 	.short	(.L_15 - .L_14)


	//   ....[0]....
.L_14:
        /*004c*/ 	.word	0x00000010


	//----- nvinfo : EIATTR_CBANK_PARAM_SIZE
	.align		4
.L_15:
        /*0050*/ 	.byte	0x03, 0x19
        /*0052*/ 	.short	0x0018


	//----- nvinfo : EIATTR_PARAM_CBANK
	.align		4
        /*0054*/ 	.byte	0x04, 0x0a
        /*0056*/ 	.short	(.L_17 - .L_16)
	.align		4
.L_16:
        /*0058*/ 	.word	index@(.nv.constant0._ZN15astroaccelerate15calculate_sigmaElfl)
        /*005c*/ 	.short	0x0380
        /*005e*/ 	.short	0x0018


	//----- nvinfo : EIATTR_SW_WAR
	.align		4
.L_17:
        /*0060*/ 	.byte	0x04, 0x36
        /*0062*/ 	.short	(.L_19 - .L_18)
.L_18:
        /*0064*/ 	.word	0x00000008
.L_19:


//--------------------- .nv.callgraph             --------------------------
	.section	.nv.callgraph,"",@"SHT_CUDA_CALLGRAPH"
	.align	4
	.sectionentsize	8
	.align		4
        /*0000*/ 	.word	0x00000000
	.align		4
        /*0004*/ 	.word	0xffffffff
	.align		4
        /*0008*/ 	.word	0x00000000
	.align		4
        /*000c*/ 	.word	0xfffffffe
	.align		4
        /*0010*/ 	.word	0x00000000
	.align		4
        /*0014*/ 	.word	0xfffffffd
	.align		4
        /*0018*/ 	.word	0x00000000
	.align		4
        /*001c*/ 	.word	0xfffffffc


//--------------------- .text._ZN15astroaccelerate15calculate_sigmaElfl --------------------------
	.section	.text._ZN15astroaccelerate15calculate_sigmaElfl,"ax",@progbits
	.align	128
        .global         _ZN15astroaccelerate15calculate_sigmaElfl
        .type           _ZN15astroaccelerate15calculate_sigmaElfl,@function
        .size           _ZN15astroaccelerate15calculate_sigmaElfl,(.L_x_1 - _ZN15astroaccelerate15calculate_sigmaElfl)
        .other          _ZN15astroaccelerate15calculate_sigmaElfl,@"STO_CUDA_ENTRY STV_DEFAULT"
_ZN15astroaccelerate15calculate_sigmaElfl:
.text._ZN15astroaccelerate15calculate_sigmaElfl:
[----:B------:R-:W-:Y:S01]  /*0000*/  LDC R1, c[0x0][0x37c] ;  /* 0x0000df00ff017b82 */ /* 0x000fe20000000800 */
[----:B------:R-:W-:Y:S05]  /*0010*/  EXIT ;  /* 0x000000000000794d */ /* 0x000fea0003800000 */
.L_x_0:
[----:B------:R-:W-:-:S00]  /*0020*/  BRA `(.L_x_0) ;  /* 0xfffffffc00fc7947 */ /* 0x000fc0000383ffff */
[----:B------:R-:W-:-:S00]  /*0030*/  NOP ;  /* 0x0000000000007918 */ /* 0x000fc00000000000 */
        /* <DEDUP_REMOVED lines=12> */
.L_x_1:


//--------------------- .nv.shared.reserved.0     --------------------------
	.section	.nv.shared.reserved.0,"aw",@nobits
	.weak		__nv_reservedSMEM_offset_0_alias
	.size		__nv_reservedSMEM_offset_0_alias, 0, 64
	.other		__nv_reservedSMEM_offset_0_alias,@"STO_CUDA_RESERVED_SHARED STV_DEFAULT"
__nv_reservedSMEM_offset_0_alias:
	.zero		0
	.zero		64


//--------------------- .nv.constant0._ZN15astroaccelerate15calculate_sigmaElfl --------------------------
	.section	.nv.constant0._ZN15astroaccelerate15calculate_sigmaElfl,"a",@progbits
	.sectionflags	@""
	.align	4
.nv.constant0._ZN15astroaccelerate15calculate_sigmaElfl:
	.zero		920


//--------------------- SYMBOLS --------------------------

	.type		.nv.reservedSmem.offset0,@object
	.size		.nv.reservedSmem.offset0,0x4
